	.headerflags	@"EF_CUDA_TEXMODE_UNIFIED EF_CUDA_64BIT_ADDRESS EF_CUDA_ACCELERATORS EF_CUDA_SM90 EF_CUDA_VIRTUAL_SM(EF_CUDA_SM90)"
	.elftype	@"ET_EXEC"


//--------------------- .nv.info                  --------------------------
	.section	.nv.info,"",@"SHT_CUDA_INFO"
	.align	4


	//----- nvinfo : EIATTR_REGCOUNT
	.align		4
        /*0000*/ 	.byte	0x04, 0x2f
        /*0002*/ 	.short	(.L_1 - .L_0)
	.align		4
.L_0:
        /*0004*/ 	.word	index@(triton_poi_fused_cat_27)
        /*0008*/ 	.word	0x00000020


	//----- nvinfo : EIATTR_MIN_STACK_SIZE
	.align		4
.L_1:
        /*000c*/ 	.byte	0x04, 0x12
        /*000e*/ 	.short	(.L_3 - .L_2)
	.align		4
.L_2:
        /*0010*/ 	.word	index@(triton_poi_fused_cat_27)
        /*0014*/ 	.word	0x00000000


	//----- nvinfo : EIATTR_FRAME_SIZE
	.align		4
.L_3:
        /*0018*/ 	.byte	0x04, 0x11
        /*001a*/ 	.short	(.L_5 - .L_4)
	.align		4
.L_4:
        /*001c*/ 	.word	index@(triton_poi_fused_cat_27)
        /*0020*/ 	.word	0x00000000


	//----- nvinfo : EIATTR_MIN_STACK_SIZE
	.align		4
.L_5:
        /*0024*/ 	.byte	0x04, 0x12
        /*0026*/ 	.short	(.L_7 - .L_6)
	.align		4
.L_6:
        /*0028*/ 	.word	index@(triton_poi_fused_cat_27)
        /*002c*/ 	.word	0x00000000
.L_7:


//--------------------- .nv.info.triton_poi_fused_cat_27 --------------------------
	.section	.nv.info.triton_poi_fused_cat_27,"",@"SHT_CUDA_INFO"
	.sectionflags	@""
	.align	4


	//----- nvinfo : EIATTR_CUDA_API_VERSION
	.align		4
        /*0000*/ 	.byte	0x04, 0x37
        /*0002*/ 	.short	(.L_9 - .L_8)
.L_8:
        /*0004*/ 	.word	0x0000007c


	//----- nvinfo : EIATTR_KPARAM_INFO
	.align		4
.L_9:
        /*0008*/ 	.byte	0x04, 0x17
        /*000a*/ 	.short	(.L_11 - .L_10)
.L_10:
        /*000c*/ 	.word	0x00000000
        /*0010*/ 	.short	0x0009
        /*0012*/ 	.short	0x0048
        /*0014*/ 	.byte	0x00, 0xf0, 0x11, 0x00


	//----- nvinfo : EIATTR_KPARAM_INFO
	.align		4
.L_11:
        /*0018*/ 	.byte	0x04, 0x17
        /*001a*/ 	.short	(.L_13 - .L_12)
.L_12:
        /*001c*/ 	.word	0x00000000
        /*0020*/ 	.short	0x0008
        /*0022*/ 	.short	0x0040
        /*0024*/ 	.byte	0x00, 0xf4, 0x21, 0x00


	//----- nvinfo : EIATTR_KPARAM_INFO
	.align		4
.L_13:
        /*0028*/ 	.byte	0x04, 0x17
        /*002a*/ 	.short	(.L_15 - .L_14)
.L_14:
        /*002c*/ 	.word	0x00000000
        /*0030*/ 	.short	0x0007
        /*0032*/ 	.short	0x0038
        /*0034*/ 	.byte	0x00, 0xf4, 0x21, 0x00


	//----- nvinfo : EIATTR_KPARAM_INFO
	.align		4
.L_15:
        /*0038*/ 	.byte	0x04, 0x17
        /*003a*/ 	.short	(.L_17 - .L_16)
.L_16:
        /*003c*/ 	.word	0x00000000
        /*0040*/ 	.short	0x0006
        /*0042*/ 	.short	0x0030
        /*0044*/ 	.byte	0x00, 0xf4, 0x21, 0x00


	//----- nvinfo : EIATTR_KPARAM_INFO
	.align		4
.L_17:
        /*0048*/ 	.byte	0x04, 0x17
        /*004a*/ 	.short	(.L_19 - .L_18)
.L_18:
        /*004c*/ 	.word	0x00000000
        /*0050*/ 	.short	0x0005
        /*0052*/ 	.short	0x0028
        /*0054*/ 	.byte	0x00, 0xf4, 0x21, 0x00


	//----- nvinfo : EIATTR_KPARAM_INFO
	.align		4
.L_19:
        /*0058*/ 	.byte	0x04, 0x17
        /*005a*/ 	.short	(.L_21 - .L_20)
.L_20:
        /*005c*/ 	.word	0x00000000
        /*0060*/ 	.short	0x0004
        /*0062*/ 	.short	0x0020
        /*0064*/ 	.byte	0x00, 0xf4, 0x21, 0x00


	//----- nvinfo : EIATTR_KPARAM_INFO
	.align		4
.L_21:
        /*0068*/ 	.byte	0x04, 0x17
        /*006a*/ 	.short	(.L_23 - .L_22)
.L_22:
        /*006c*/ 	.word	0x00000000
        /*0070*/ 	.short	0x0003
        /*0072*/ 	.short	0x0018
        /*0074*/ 	.byte	0x00, 0xf4, 0x21, 0x00


	//----- nvinfo : EIATTR_KPARAM_INFO
	.align		4
.L_23:
        /*0078*/ 	.byte	0x04, 0x17
        /*007a*/ 	.short	(.L_25 - .L_24)
.L_24:
        /*007c*/ 	.word	0x00000000
        /*0080*/ 	.short	0x0002
        /*0082*/ 	.short	0x0010
        /*0084*/ 	.byte	0x00, 0xf4, 0x21, 0x00


	//----- nvinfo : EIATTR_KPARAM_INFO
	.align		4
.L_25:
        /*0088*/ 	.byte	0x04, 0x17
        /*008a*/ 	.short	(.L_27 - .L_26)
.L_26:
        /*008c*/ 	.word	0x00000000
        /*0090*/ 	.short	0x0001
        /*0092*/ 	.short	0x0008
        /*0094*/ 	.byte	0x00, 0xf4, 0x21, 0x00


	//----- nvinfo : EIATTR_KPARAM_INFO
	.align		4
.L_27:
        /*0098*/ 	.byte	0x04, 0x17
        /*009a*/ 	.short	(.L_29 - .L_28)
.L_28:
        /*009c*/ 	.word	0x00000000
        /*00a0*/ 	.short	0x0000
        /*00a2*/ 	.short	0x0000
        /*00a4*/ 	.byte	0x00, 0xf4, 0x21, 0x00


	//----- nvinfo : EIATTR_SPARSE_MMA_MASK
	.align		4
.L_29:
        /*00a8*/ 	.byte	0x03, 0x50
        /*00aa*/ 	.short	0x0000


	//----- nvinfo : EIATTR_MAXREG_COUNT
	.align		4
        /*00ac*/ 	.byte	0x03, 0x1b
        /*00ae*/ 	.short	0x00ff


	//----- nvinfo : EIATTR_EXIT_INSTR_OFFSETS
	.align		4
        /*00b0*/ 	.byte	0x04, 0x1c
        /*00b2*/ 	.short	(.L_31 - .L_30)


	//   ....[0]....
.L_30:
        /*00b4*/ 	.word	0x000009e0


	//----- nvinfo : EIATTR_REQNTID
	.align		4
.L_31:
        /*00b8*/ 	.byte	0x04, 0x10
        /*00ba*/ 	.short	(.L_33 - .L_32)
.L_32:
        /*00bc*/ 	.word	0x00000080
        /*00c0*/ 	.word	0x00000001
        /*00c4*/ 	.word	0x00000001


	//----- nvinfo : EIATTR_CBANK_PARAM_SIZE
	.align		4
.L_33:
        /*00c8*/ 	.byte	0x03, 0x19
        /*00ca*/ 	.short	0x004c


	//----- nvinfo : EIATTR_PARAM_CBANK
	.align		4
        /*00cc*/ 	.byte	0x04, 0x0a
        /*00ce*/ 	.short	(.L_35 - .L_34)
	.align		4
.L_34:
        /*00d0*/ 	.word	index@(.nv.constant0.triton_poi_fused_cat_27)
        /*00d4*/ 	.short	0x0210
        /*00d6*/ 	.short	0x004c


	//----- nvinfo : EIATTR_SW_WAR
	.align		4
.L_35:
        /*00d8*/ 	.byte	0x04, 0x36
        /*00da*/ 	.short	(.L_37 - .L_36)
.L_36:
        /*00dc*/ 	.word	0x00000008
.L_37:


//--------------------- .nv.callgraph             --------------------------
	.section	.nv.callgraph,"",@"SHT_CUDA_CALLGRAPH"
	.align	4
	.sectionentsize	8
	.align		4
        /*0000*/ 	.word	0x00000000
	.align		4
        /*0004*/ 	.word	0xffffffff
	.align		4
        /*0008*/ 	.word	0x00000000
	.align		4
        /*000c*/ 	.word	0xfffffffe
	.align		4
        /*0010*/ 	.word	0x00000000
	.align		4
        /*0014*/ 	.word	0xfffffffd
	.align		4
        /*0018*/ 	.word	0x00000000
	.align		4
        /*001c*/ 	.word	0xfffffffc


//--------------------- .text.triton_poi_fused_cat_27 --------------------------
	.section	.text.triton_poi_fused_cat_27,"ax",@progbits
	.align	128
        .global         triton_poi_fused_cat_27
        .type           triton_poi_fused_cat_27,@function
        .size           triton_poi_fused_cat_27,(.L_x_1 - triton_poi_fused_cat_27)
        .other          triton_poi_fused_cat_27,@"STO_CUDA_ENTRY STV_DEFAULT"
triton_poi_fused_cat_27:
.text.triton_poi_fused_cat_27:
[----:B------:R-:W-:Y:S01]  /*0000*/  LDC R1, c[0x0][0x28] ;  /* 0x00000a00ff017b82 */ /* 0x000fe20000000800 */
[----:B------:R-:W1:Y:S07]  /*0010*/  S2R R0, SR_TID.X ;  /* 0x0000000000007919 */ /* 0x000e6e0000002100 */
[----:B------:R-:W2:Y:S01]  /*0020*/  LDC.64 R10, c[0x0][0x238] ;  /* 0x00008e00ff0a7b82 */ /* 0x000ea20000000a00 */
[----:B------:R-:W-:Y:S01]  /*0030*/  ULDC.64 UR4, c[0x0][0x230] ;  /* 0x00008c0000047ab9 */ /* 0x000fe20000000a00 */
[----:B------:R-:W-:Y:S01]  /*0040*/  CS2R R6, SRZ ;  /* 0x0000000000067805 */ /* 0x000fe2000001ff00 */
[----:B------:R-:W3:Y:S01]  /*0050*/  S2R R3, SR_CTAID.X ;  /* 0x0000000000037919 */ /* 0x000ee20000002500 */
[----:B------:R-:W-:Y:S01]  /*0060*/  CS2R R8, SRZ ;  /* 0x0000000000087805 */ /* 0x000fe2000001ff00 */
[----:B------:R-:W-:-:S03]  /*0070*/  ULDC.64 UR6, c[0x0][0x240] ;  /* 0x0000900000067ab9 */ /* 0x000fc60000000a00 */
[----:B------:R-:W4:Y:S01]  /*0080*/  LDC.64 R18, c[0x0][0x248] ;  /* 0x00009200ff127b82 */ /* 0x000f220000000a00 */
[----:B------:R-:W-:-:S07]  /*0090*/  CS2R R16, SRZ ;  /* 0x0000000000107805 */ /* 0x000fce000001ff00 */
[----:B------:R-:W5:Y:S01]  /*00a0*/  LDC.64 R28, c[0x0][0x210] ;  /* 0x00008400ff1c7b82 */ /* 0x000f620000000a00 */
[----:B-1----:R-:W-:-:S05]  /*00b0*/  IMAD.SHL.U32 R0, R0, 0x4, RZ ;  /* 0x0000000400007824 */ /* 0x002fca00078e00ff */
[----:B------:R-:W-:-:S05]  /*00c0*/  LOP3.LUT R0, R0, 0x1fc, RZ, 0xc0, !PT ;  /* 0x000001fc00007812 */ /* 0x000fca00078ec0ff */
[----:B---3--:R-:W-:-:S05]  /*00d0*/  IMAD R2, R3, 0x200, R0 ;  /* 0x0000020003027824 */ /* 0x008fca00078e0200 */
[----:B------:R-:W-:-:S04]  /*00e0*/  SHF.R.S32.HI R3, RZ, 0x1f, R2 ;  /* 0x0000001fff037819 */ /* 0x000fc80000011402 */
[----:B------:R-:W-:-:S04]  /*00f0*/  LEA.HI R3, R3, R2, RZ, 0x8 ;  /* 0x0000000203037211 */ /* 0x000fc800078f40ff */
[----:B------:R-:W-:Y:S02]  /*0100*/  LOP3.LUT R5, R3, 0xffffff00, RZ, 0xc0, !PT ;  /* 0xffffff0003057812 */ /* 0x000fe400078ec0ff */
[----:B------:R-:W-:-:S03]  /*0110*/  SHF.R.S32.HI R21, RZ, 0x8, R3 ;  /* 0x00000008ff157819 */ /* 0x000fc60000011403 */
[----:B------:R-:W-:Y:S02]  /*0120*/  IMAD.IADD R0, R2, 0x1, -R5 ;  /* 0x0000000102007824 */ /* 0x000fe400078e0a05 */
[----:B------:R-:W-:Y:S02]  /*0130*/  IMAD.SHL.U32 R4, R21, 0x20, RZ ;  /* 0x0000002015047824 */ /* 0x000fe400078e00ff */
[----:B--2---:R-:W-:Y:S01]  /*0140*/  IMAD.WIDE R14, R0, 0x4, R10 ;  /* 0x00000004000e7825 */ /* 0x004fe200078e020a */
[----:B------:R-:W-:Y:S02]  /*0150*/  SHF.R.S32.HI R3, RZ, 0x1f, R0 ;  /* 0x0000001fff037819 */ /* 0x000fe40000011400 */
[----:B------:R-:W-:Y:S02]  /*0160*/  CS2R R10, SRZ ;  /* 0x00000000000a7805 */ /* 0x000fe4000001ff00 */
[----:B------:R-:W-:-:S04]  /*0170*/  IADD3 R12, P0, R0, R4, RZ ;  /* 0x00000004000c7210 */ /* 0x000fc80007f1e0ff */
[----:B------:R-:W-:Y:S01]  /*0180*/  LEA.HI.X.SX32 R5, R4, R3, 0x1, P0 ;  /* 0x0000000304057211 */ /* 0x000fe200000f0eff */
[----:B------:R-:W-:Y:S01]  /*0190*/  IMAD.SHL.U32 R22, R12, 0x4, RZ ;  /* 0x000000040c167824 */ /* 0x000fe200078e00ff */
[----:B------:R-:W-:Y:S02]  /*01a0*/  LOP3.LUT R4, R0, 0xffffffe0, RZ, 0xc0, !PT ;  /* 0xffffffe000047812 */ /* 0x000fe400078ec0ff */
[----:B------:R-:W-:Y:S02]  /*01b0*/  SHF.L.U64.HI R12, R12, 0x2, R5 ;  /* 0x000000020c0c7819 */ /* 0x000fe40000010205 */
[----:B------:R-:W-:Y:S02]  /*01c0*/  ISETP.NE.AND P2, PT, R4, 0xc0, PT ;  /* 0x000000c00400780c */ /* 0x000fe40003f45270 */
[----:B------:R-:W-:Y:S02]  /*01d0*/  CS2R R4, SRZ ;  /* 0x0000000000047805 */ /* 0x000fe4000001ff00 */
[----:B------:R-:W-:-:S04]  /*01e0*/  IADD3 R24, P0, R22, UR4, RZ ;  /* 0x0000000416187c10 */ /* 0x000fc8000ff1e0ff */
[----:B------:R-:W-:Y:S01]  /*01f0*/  IADD3.X R25, R12, UR5, RZ, P0, !PT ;  /* 0x000000050c197c10 */ /* 0x000fe200087fe4ff */
[----:B------:R-:W-:Y:S01]  /*0200*/  ULDC.64 UR4, c[0x0][0x208] ;  /* 0x0000820000047ab9 */ /* 0x000fe20000000a00 */
[C---:B------:R-:W-:Y:S02]  /*0210*/  ISETP.GT.AND P3, PT, R0.reuse, 0xdf, PT ;  /* 0x000000df0000780c */ /* 0x040fe40003f64270 */
[----:B------:R-:W-:Y:S01]  /*0220*/  IADD3 R22, P0, R22, UR6, RZ ;  /* 0x0000000616167c10 */ /* 0x000fe2000ff1e0ff */
[----:B------:R1:W2:Y:S04]  /*0230*/  @!P2 LDG.E.EL.128 R4, desc[UR4][R14.64+-0x300] ;  /* 0xfffd00040e04a981 */ /* 0x0002a8000c2e1d00 */
[----:B------:R3:W2:Y:S01]  /*0240*/  @!P2 LDG.E.EL.128 R8, desc[UR4][R24.64+-0x300] ;  /* 0xfffd00041808a981 */ /* 0x0006a2000c2e1d00 */
[----:B------:R-:W-:Y:S01]  /*0250*/  IADD3.X R23, R12, UR7, RZ, P0, !PT ;  /* 0x000000070c177c10 */ /* 0x000fe200087fe4ff */
[----:B----4-:R-:W-:Y:S01]  /*0260*/  IMAD.WIDE R26, R0, 0x4, R18 ;  /* 0x00000004001a7825 */ /* 0x010fe200078e0212 */
[----:B------:R-:W-:-:S02]  /*0270*/  CS2R R12, SRZ ;  /* 0x00000000000c7805 */ /* 0x000fc4000001ff00 */
[----:B------:R-:W-:Y:S02]  /*0280*/  CS2R R18, SRZ ;  /* 0x0000000000127805 */ /* 0x000fe4000001ff00 */
[C---:B------:R-:W-:Y:S02]  /*0290*/  ISETP.GE.AND P1, PT, R0.reuse, 0x40, PT ;  /* 0x000000400000780c */ /* 0x040fe40003f26270 */
[----:B-1----:R-:W-:Y:S01]  /*02a0*/  CS2R R14, SRZ ;  /* 0x00000000000e7805 */ /* 0x002fe2000001ff00 */
[----:B------:R-:W-:Y:S01]  /*02b0*/  VIADD R20, R0, 0xffffffc0 ;  /* 0xffffffc000147836 */ /* 0x000fe20000000000 */
[----:B------:R-:W-:Y:S01]  /*02c0*/  ULDC.64 UR6, c[0x0][0x220] ;  /* 0x0000880000067ab9 */ /* 0x000fe20000000a00 */
[----:B------:R1:W4:Y:S04]  /*02d0*/  @P3 LDG.E.EL.128 R16, desc[UR4][R22.64+-0x380] ;  /* 0xfffc800416103981 */ /* 0x000328000c2e1d00 */
[----:B------:R-:W4:Y:S01]  /*02e0*/  @P3 LDG.E.EL.128 R12, desc[UR4][R26.64+-0x380] ;  /* 0xfffc80041a0c3981 */ /* 0x000f22000c2e1d00 */
[----:B---3--:R-:W-:-:S02]  /*02f0*/  IMAD.SHL.U32 R25, R21, 0x80, RZ ;  /* 0x0000008015197824 */ /* 0x008fc400078e00ff */
[----:B------:R-:W-:-:S03]  /*0300*/  IMAD R21, R21, 0x40, R0 ;  /* 0x0000004015157824 */ /* 0x000fc600078e0200 */
[----:B------:R-:W-:Y:S01]  /*0310*/  IADD3 R24, P0, R0, R25, RZ ;  /* 0x0000001900187210 */ /* 0x000fe20007f1e0ff */
[----:B-----5:R-:W-:Y:S01]  /*0320*/  IMAD.WIDE R28, R21, 0x4, R28 ;  /* 0x00000004151c7825 */ /* 0x020fe200078e021c */
[----:B-1----:R-:W-:Y:S02]  /*0330*/  CS2R R22, SRZ ;  /* 0x0000000000167805 */ /* 0x002fe4000001ff00 */
[----:B------:R-:W-:Y:S02]  /*0340*/  LEA.HI.X.SX32 R3, R25, R3, 0x1, P0 ;  /* 0x0000000319037211 */ /* 0x000fe400000f0eff */
[----:B------:R-:W-:Y:S02]  /*0350*/  ISETP.GE.U32.AND P0, PT, R20, 0x80, PT ;  /* 0x000000801400780c */ /* 0x000fe40003f06070 */
[----:B------:R-:W-:-:S06]  /*0360*/  CS2R R20, SRZ ;  /* 0x0000000000147805 */ /* 0x000fcc000001ff00 */
[----:B------:R1:W3:Y:S02]  /*0370*/  @!P1 LDG.E.EL.128 R20, desc[UR4][R28.64] ;  /* 0x000000041c149981 */ /* 0x0002e4000c2e1d00 */
[----:B-1----:R-:W1:Y:S01]  /*0380*/  LDC.64 R28, c[0x0][0x228] ;  /* 0x00008a00ff1c7b82 */ /* 0x002e620000000a00 */
[----:B0-----:R-:W-:Y:S01]  /*0390*/  CS2R R26, SRZ ;  /* 0x00000000001a7805 */ /* 0x001fe2000001ff00 */
[----:B-1----:R-:W-:Y:S01]  /*03a0*/  IMAD.WIDE R28, R0, 0x4, R28 ;  /* 0x00000004001c7825 */ /* 0x002fe200078e021c */
[----:B--2---:R-:W-:Y:S02]  /*03b0*/  SEL R25, R4, RZ, !P2 ;  /* 0x000000ff04197207 */ /* 0x004fe40005000000 */
[----:B------:R-:W-:Y:S02]  /*03c0*/  SEL R4, R5, RZ, !P2 ;  /* 0x000000ff05047207 */ /* 0x000fe40005000000 */
[----:B------:R-:W-:Y:S02]  /*03d0*/  SEL R9, R9, RZ, !P2 ;  /* 0x000000ff09097207 */ /* 0x000fe40005000000 */
[----:B------:R-:W-:-:S02]  /*03e0*/  SEL R8, R8, RZ, !P2 ;  /* 0x000000ff08087207 */ /* 0x000fc40005000000 */
[C---:B------:R-:W-:Y:S01]  /*03f0*/  FSETP.GEU.AND P6, PT, R9.reuse, -R4, PT ;  /* 0x800000040900720b */ /* 0x040fe20003fce000 */
[----:B------:R-:W-:Y:S01]  /*0400*/  FADD R9, R9, R4 ;  /* 0x0000000409097221 */ /* 0x000fe20000000000 */
[----:B------:R-:W-:Y:S02]  /*0410*/  LEA R4, P5, R24, UR6, 0x2 ;  /* 0x0000000618047c11 */ /* 0x000fe4000f8a10ff */
[C---:B------:R-:W-:Y:S01]  /*0420*/  FSETP.GEU.AND P4, PT, R8.reuse, -R25, PT ;  /* 0x800000190800720b */ /* 0x040fe20003f8e000 */
[----:B------:R-:W-:Y:S01]  /*0430*/  FADD R8, R8, R25 ;  /* 0x0000001908087221 */ /* 0x000fe20000000000 */
[----:B------:R-:W-:Y:S02]  /*0440*/  LEA.HI.X R5, R24, UR7, R3, 0x2, P5 ;  /* 0x0000000718057c11 */ /* 0x000fe4000a8f1403 */
[----:B------:R-:W-:Y:S02]  /*0450*/  CS2R R24, SRZ ;  /* 0x0000000000187805 */ /* 0x000fe4000001ff00 */
[----:B----4-:R-:W-:-:S02]  /*0460*/  SEL R3, R16, RZ, P3 ;  /* 0x000000ff10037207 */ /* 0x010fc40001800000 */
[----:B------:R-:W-:Y:S02]  /*0470*/  SEL R12, R12, RZ, P3 ;  /* 0x000000ff0c0c7207 */ /* 0x000fe40001800000 */
[----:B------:R-:W-:Y:S01]  /*0480*/  SEL R6, R6, RZ, !P2 ;  /* 0x000000ff06067207 */ /* 0x000fe20005000000 */
[----:B------:R0:W2:Y:S01]  /*0490*/  @!P0 LDG.E.EL.128 R24, desc[UR4][R4.64+-0x100] ;  /* 0xffff000404188981 */ /* 0x0000a2000c2e1d00 */
[C---:B------:R-:W-:Y:S01]  /*04a0*/  FSETP.GEU.AND P5, PT, R3.reuse, -R12, PT ;  /* 0x8000000c0300720b */ /* 0x040fe20003fae000 */
[----:B------:R-:W-:Y:S01]  /*04b0*/  FADD R3, R3, R12 ;  /* 0x0000000c03037221 */ /* 0x000fe20000000000 */
[----:B------:R-:W-:Y:S02]  /*04c0*/  SEL R10, R10, RZ, !P2 ;  /* 0x000000ff0a0a7207 */ /* 0x000fe40005000000 */
[----:B------:R-:W-:Y:S02]  /*04d0*/  SEL R11, R11, RZ, !P2 ;  /* 0x000000ff0b0b7207 */ /* 0x000fe40005000000 */
[----:B------:R-:W-:-:S02]  /*04e0*/  FSEL R8, R8, RZ, P4 ;  /* 0x000000ff08087208 */ /* 0x000fc40002000000 */
[----:B0-----:R-:W-:Y:S02]  /*04f0*/  SEL R4, R7, RZ, !P2 ;  /* 0x000000ff07047207 */ /* 0x001fe40005000000 */
[----:B------:R-:W-:Y:S02]  /*0500*/  FSEL R3, R3, RZ, P5 ;  /* 0x000000ff03037208 */ /* 0x000fe40002800000 */
[C---:B------:R-:W-:Y:S01]  /*0510*/  FSETP.GEU.AND P4, PT, R10.reuse, -R6, PT ;  /* 0x800000060a00720b */ /* 0x040fe20003f8e000 */
[----:B------:R-:W-:Y:S01]  /*0520*/  FADD R10, R10, R6 ;  /* 0x000000060a0a7221 */ /* 0x000fe20000000000 */
[C---:B------:R-:W-:Y:S01]  /*0530*/  FSETP.GEU.AND P5, PT, R11.reuse, -R4, PT ;  /* 0x800000040b00720b */ /* 0x040fe20003fae000 */
[----:B------:R-:W-:Y:S01]  /*0540*/  FADD R11, R11, R4 ;  /* 0x000000040b0b7221 */ /* 0x000fe20000000000 */
[----:B------:R-:W-:Y:S02]  /*0550*/  CS2R R4, SRZ ;  /* 0x0000000000047805 */ /* 0x000fe4000001ff00 */
[----:B------:R-:W-:-:S06]  /*0560*/  CS2R R6, SRZ ;  /* 0x0000000000067805 */ /* 0x000fcc000001ff00 */
[----:B------:R0:W4:Y:S02]  /*0570*/  @!P0 LDG.E.EL.128 R4, desc[UR4][R28.64+-0x100] ;  /* 0xffff00041c048981 */ /* 0x000124000c2e1d00 */
[----:B0-----:R-:W0:Y:S01]  /*0580*/  LDC.64 R28, c[0x0][0x218] ;  /* 0x00008600ff1c7b82 */ /* 0x001e220000000a00 */
[----:B------:R-:W-:Y:S02]  /*0590*/  SEL R13, R13, RZ, P3 ;  /* 0x000000ff0d0d7207 */ /* 0x000fe40001800000 */
[----:B------:R-:W-:Y:S02]  /*05a0*/  SEL R12, R17, RZ, P3 ;  /* 0x000000ff110c7207 */ /* 0x000fe40001800000 */
[----:B------:R-:W-:Y:S02]  /*05b0*/  @P2 FSEL R8, R3, RZ, P3 ;  /* 0x000000ff03082208 */ /* 0x000fe40001800000 */
[----:B------:R-:W-:Y:S01]  /*05c0*/  FSEL R9, R9, RZ, P6 ;  /* 0x000000ff09097208 */ /* 0x000fe20003000000 */
[C---:B------:R-:W-:Y:S01]  /*05d0*/  FADD R3, R12.reuse, R13 ;  /* 0x0000000d0c037221 */ /* 0x040fe20000000000 */
[----:B------:R-:W-:-:S02]  /*05e0*/  FSETP.GEU.AND P6, PT, R12, -R13, PT ;  /* 0x8000000d0c00720b */ /* 0x000fc40003fce000 */
[----:B------:R-:W-:Y:S02]  /*05f0*/  SEL R14, R14, RZ, P3 ;  /* 0x000000ff0e0e7207 */ /* 0x000fe40001800000 */
[----:B------:R-:W-:Y:S02]  /*0600*/  SEL R13, R18, RZ, P3 ;  /* 0x000000ff120d7207 */ /* 0x000fe40001800000 */
[----:B------:R-:W-:Y:S02]  /*0610*/  SEL R12, R19, RZ, P3 ;  /* 0x000000ff130c7207 */ /* 0x000fe40001800000 */
[----:B------:R-:W-:Y:S01]  /*0620*/  SEL R15, R15, RZ, P3 ;  /* 0x000000ff0f0f7207 */ /* 0x000fe20001800000 */
[----:B------:R-:W-:Y:S01]  /*0630*/  FADD R16, R13, R14 ;  /* 0x0000000e0d107221 */ /* 0x000fe20000000000 */
[----:B------:R-:W-:Y:S02]  /*0640*/  FSEL R10, R10, RZ, P4 ;  /* 0x000000ff0a0a7208 */ /* 0x000fe40002000000 */
[----:B------:R-:W-:Y:S01]  /*0650*/  FSEL R11, R11, RZ, P5 ;  /* 0x000000ff0b0b7208 */ /* 0x000fe20002800000 */
[----:B------:R-:W-:Y:S01]  /*0660*/  FADD R17, R12, R15 ;  /* 0x0000000f0c117221 */ /* 0x000fe20000000000 */
[----:B------:R-:W-:-:S02]  /*0670*/  FSETP.GEU.AND P4, PT, R13, -R14, PT ;  /* 0x8000000e0d00720b */ /* 0x000fc40003f8e000 */
[----:B------:R-:W-:Y:S02]  /*0680*/  FSETP.GEU.AND P5, PT, R12, -R15, PT ;  /* 0x8000000f0c00720b */ /* 0x000fe40003fae000 */
[----:B------:R-:W-:Y:S02]  /*0690*/  CS2R R12, SRZ ;  /* 0x00000000000c7805 */ /* 0x000fe4000001ff00 */
[----:B------:R-:W-:Y:S01]  /*06a0*/  CS2R R14, SRZ ;  /* 0x00000000000e7805 */ /* 0x000fe2000001ff00 */
[----:B0-----:R-:W-:-:S05]  /*06b0*/  IMAD.WIDE R28, R0, 0x4, R28 ;  /* 0x00000004001c7825 */ /* 0x001fca00078e021c */
[----:B------:R-:W5:Y:S01]  /*06c0*/  @!P1 LDG.E.EL.128 R12, desc[UR4][R28.64] ;  /* 0x000000041c0c9981 */ /* 0x000f62000c2e1d00 */
[----:B------:R-:W-:Y:S02]  /*06d0*/  FSEL R3, R3, RZ, P6 ;  /* 0x000000ff03037208 */ /* 0x000fe40003000000 */
[----:B------:R-:W-:Y:S02]  /*06e0*/  FSEL R16, R16, RZ, P4 ;  /* 0x000000ff10107208 */ /* 0x000fe40002000000 */
[----:B------:R-:W-:Y:S02]  /*06f0*/  FSEL R17, R17, RZ, P5 ;  /* 0x000000ff11117208 */ /* 0x000fe40002800000 */
[----:B------:R-:W-:Y:S02]  /*0700*/  @P2 FSEL R9, R3, RZ, P3 ;  /* 0x000000ff03092208 */ /* 0x000fe40001800000 */
[----:B---3--:R-:W-:Y:S02]  /*0710*/  SEL R20, R20, RZ, !P1 ;  /* 0x000000ff14147207 */ /* 0x008fe40004800000 */
[----:B------:R-:W-:-:S02]  /*0720*/  SEL R21, R21, RZ, !P1 ;  /* 0x000000ff15157207 */ /* 0x000fc40004800000 */
[----:B------:R-:W-:Y:S02]  /*0730*/  SEL R22, R22, RZ, !P1 ;  /* 0x000000ff16167207 */ /* 0x000fe40004800000 */
[----:B------:R-:W-:Y:S02]  /*0740*/  SEL R23, R23, RZ, !P1 ;  /* 0x000000ff17177207 */ /* 0x000fe40004800000 */
[----:B------:R-:W-:Y:S02]  /*0750*/  @P2 FSEL R10, R16, RZ, P3 ;  /* 0x000000ff100a2208 */ /* 0x000fe40001800000 */
[----:B------:R-:W-:Y:S02]  /*0760*/  @P2 FSEL R11, R17, RZ, P3 ;  /* 0x000000ff110b2208 */ /* 0x000fe40001800000 */
[----:B--2---:R-:W-:Y:S02]  /*0770*/  SEL R24, R24, RZ, !P0 ;  /* 0x000000ff18187207 */ /* 0x004fe40004000000 */
[----:B------:R-:W-:-:S02]  /*0780*/  SEL R25, R25, RZ, !P0 ;  /* 0x000000ff19197207 */ /* 0x000fc40004000000 */
[----:B------:R-:W-:Y:S02]  /*0790*/  SEL R26, R26, RZ, !P0 ;  /* 0x000000ff1a1a7207 */ /* 0x000fe40004000000 */
[----:B------:R-:W-:Y:S02]  /*07a0*/  SEL R27, R27, RZ, !P0 ;  /* 0x000000ff1b1b7207 */ /* 0x000fe40004000000 */
[----:B----4-:R-:W-:Y:S02]  /*07b0*/  SEL R4, R4, RZ, !P0 ;  /* 0x000000ff04047207 */ /* 0x010fe40004000000 */
[----:B------:R-:W-:Y:S02]  /*07c0*/  SEL R18, R5, RZ, !P0 ;  /* 0x000000ff05127207 */ /* 0x000fe40004000000 */
[C---:B------:R-:W-:Y:S01]  /*07d0*/  FSETP.GEU.AND P6, PT, R24.reuse, -R4, PT ;  /* 0x800000041800720b */ /* 0x040fe20003fce000 */
[----:B------:R-:W-:Y:S02]  /*07e0*/  FADD R24, R24, R4 ;  /* 0x0000000418187221 */ /* 0x000fe40000000000 */
[----:B------:R-:W0:Y:S01]  /*07f0*/  LDC.64 R4, c[0x0][0x250] ;  /* 0x00009400ff047b82 */ /* 0x000e220000000a00 */
[----:B------:R-:W-:-:S02]  /*0800*/  SEL R19, R6, RZ, !P0 ;  /* 0x000000ff06137207 */ /* 0x000fc40004000000 */
[C---:B------:R-:W-:Y:S01]  /*0810*/  FSETP.GEU.AND P4, PT, R25.reuse, -R18, PT ;  /* 0x800000121900720b */ /* 0x040fe20003f8e000 */
[----:B------:R-:W-:Y:S01]  /*0820*/  FADD R25, R25, R18 ;  /* 0x0000001219197221 */ /* 0x000fe20000000000 */
[C---:B------:R-:W-:Y:S01]  /*0830*/  FSETP.GEU.AND P5, PT, R26.reuse, -R19, PT ;  /* 0x800000131a00720b */ /* 0x040fe20003fae000 */
[----:B------:R-:W-:Y:S01]  /*0840*/  FADD R19, R26, R19 ;  /* 0x000000131a137221 */ /* 0x000fe20000000000 */
[----:B------:R-:W-:Y:S02]  /*0850*/  SEL R0, R7, RZ, !P0 ;  /* 0x000000ff07007207 */ /* 0x000fe40004000000 */
[----:B------:R-:W-:Y:S02]  /*0860*/  @!P0 FSEL R8, R24, RZ, P6 ;  /* 0x000000ff18088208 */ /* 0x000fe40003000000 */
[C---:B------:R-:W-:Y:S01]  /*0870*/  FSETP.GEU.AND P3, PT, R27.reuse, -R0, PT ;  /* 0x800000001b00720b */ /* 0x040fe20003f6e000 */
[----:B------:R-:W-:Y:S01]  /*0880*/  FADD R0, R27, R0 ;  /* 0x000000001b007221 */ /* 0x000fe20000000000 */
[----:B------:R-:W-:-:S02]  /*0890*/  @!P0 FSEL R9, R25, RZ, P4 ;  /* 0x000000ff19098208 */ /* 0x000fc40002000000 */
[----:B------:R-:W-:Y:S02]  /*08a0*/  @!P0 FSEL R10, R19, RZ, P5 ;  /* 0x000000ff130a8208 */ /* 0x000fe40002800000 */
[----:B------:R-:W-:Y:S01]  /*08b0*/  @!P0 FSEL R11, R0, RZ, P3 ;  /* 0x000000ff000b8208 */ /* 0x000fe20001800000 */
[----:B0-----:R-:W-:Y:S01]  /*08c0*/  IMAD.WIDE R4, R2, 0x4, R4 ;  /* 0x0000000402047825 */ /* 0x001fe200078e0204 */
[----:B-----5:R-:W-:Y:S02]  /*08d0*/  SEL R3, R12, RZ, !P1 ;  /* 0x000000ff0c037207 */ /* 0x020fe40004800000 */
[----:B------:R-:W-:Y:S02]  /*08e0*/  SEL R6, R13, RZ, !P1 ;  /* 0x000000ff0d067207 */ /* 0x000fe40004800000 */
[----:B------:R-:W-:Y:S02]  /*08f0*/  SEL R7, R14, RZ, !P1 ;  /* 0x000000ff0e077207 */ /* 0x000fe40004800000 */
[----:B------:R-:W-:-:S02]  /*0900*/  SEL R12, R15, RZ, !P1 ;  /* 0x000000ff0f0c7207 */ /* 0x000fc40004800000 */
[C---:B------:R-:W-:Y:S01]  /*0910*/  FSETP.GEU.AND P2, PT, R20.reuse, -R3, PT ;  /* 0x800000031400720b */ /* 0x040fe20003f4e000 */
[----:B------:R-:W-:Y:S01]  /*0920*/  FADD R20, R20, R3 ;  /* 0x0000000314147221 */ /* 0x000fe20000000000 */
[C---:B------:R-:W-:Y:S01]  /*0930*/  FSETP.GEU.AND P6, PT, R21.reuse, -R6, PT ;  /* 0x800000061500720b */ /* 0x040fe20003fce000 */
[----:B------:R-:W-:Y:S01]  /*0940*/  FADD R21, R21, R6 ;  /* 0x0000000615157221 */ /* 0x000fe20000000000 */
[C---:B------:R-:W-:Y:S01]  /*0950*/  FSETP.GEU.AND P4, PT, R22.reuse, -R7, PT ;  /* 0x800000071600720b */ /* 0x040fe20003f8e000 */
[----:B------:R-:W-:Y:S01]  /*0960*/  FADD R22, R22, R7 ;  /* 0x0000000716167221 */ /* 0x000fe20000000000 */
[C---:B------:R-:W-:Y:S01]  /*0970*/  FSETP.GEU.AND P5, PT, R23.reuse, -R12, PT ;  /* 0x8000000c1700720b */ /* 0x040fe20003fae000 */
[----:B------:R-:W-:Y:S01]  /*0980*/  FADD R23, R23, R12 ;  /* 0x0000000c17177221 */ /* 0x000fe20000000000 */
[----:B------:R-:W-:Y:S02]  /*0990*/  @!P1 FSEL R8, R20, RZ, P2 ;  /* 0x000000ff14089208 */ /* 0x000fe40001000000 */
[----:B------:R-:W-:-:S02]  /*09a0*/  @!P1 FSEL R9, R21, RZ, P6 ;  /* 0x000000ff15099208 */ /* 0x000fc40003000000 */
[----:B------:R-:W-:Y:S02]  /*09b0*/  @!P1 FSEL R10, R22, RZ, P4 ;  /* 0x000000ff160a9208 */ /* 0x000fe40002000000 */
[----:B------:R-:W-:-:S05]  /*09c0*/  @!P1 FSEL R11, R23, RZ, P5 ;  /* 0x000000ff170b9208 */ /* 0x000fca0002800000 */
[----:B------:R-:W-:Y:S01]  /*09d0*/  STG.E.128 desc[UR4][R4.64], R8 ;  /* 0x0000000804007986 */ /* 0x000fe2000c101d04 */
[----:B------:R-:W-:Y:S05]  /*09e0*/  EXIT ;  /* 0x000000000000794d */ /* 0x000fea0003800000 */
.L_x_0:
[----:B------:R-:W-:-:S00]  /*09f0*/  BRA `(.L_x_0) ;  /* 0xfffffffc00fc7947 */ /* 0x000fc0000383ffff */
[----:B------:R-:W-:-:S00]  /*0a00*/  NOP ;  /* 0x0000000000007918 */ /* 0x000fc00000000000 */
[----:B------:R-:W-:-:S00]  /*0a10*/  NOP ;  /* 0x0000000000007918 */ /* 0x000fc00000000000 */
[----:B------:R-:W-:-:S00]  /*0a20*/  NOP ;  /* 0x0000000000007918 */ /* 0x000fc00000000000 */
[----:B------:R-:W-:-:S00]  /*0a30*/  NOP ;  /* 0x0000000000007918 */ /* 0x000fc00000000000 */
[----:B------:R-:W-:-:S00]  /*0a40*/  NOP ;  /* 0x0000000000007918 */ /* 0x000fc00000000000 */
[----:B------:R-:W-:-:S00]  /*0a50*/  NOP ;  /* 0x0000000000007918 */ /* 0x000fc00000000000 */
[----:B------:R-:W-:-:S00]  /*0a60*/  NOP ;  /* 0x0000000000007918 */ /* 0x000fc00000000000 */
[----:B------:R-:W-:-:S00]  /*0a70*/  NOP ;  /* 0x0000000000007918 */ /* 0x000fc00000000000 */
.L_x_1:


//--------------------- .nv.constant0.triton_poi_fused_cat_27 --------------------------
	.section	.nv.constant0.triton_poi_fused_cat_27,"a",@progbits
	.sectionflags	@""
	.align	4
.nv.constant0.triton_poi_fused_cat_27:
	.zero		604
